	.headerflags	@"EF_CUDA_TEXMODE_UNIFIED EF_CUDA_64BIT_ADDRESS EF_CUDA_ACCELERATORS EF_CUDA_SM90 EF_CUDA_VIRTUAL_SM(EF_CUDA_SM90)"
	.elftype	@"ET_EXEC"


//--------------------- .nv.info                  --------------------------
	.section	.nv.info,"",@"SHT_CUDA_INFO"
	.align	4


	//----- nvinfo : EIATTR_REGCOUNT
	.align		4
        /*0000*/ 	.byte	0x04, 0x2f
        /*0002*/ 	.short	(.L_3 - .L_2)
	.align		4
.L_2:
        /*0004*/ 	.word	index@(triton_poi_fused__native_batch_norm_legit_no_training_cat_relu_44)
        /*0008*/ 	.word	0x00000020


	//----- nvinfo : EIATTR_MIN_STACK_SIZE
	.align		4
.L_3:
        /*000c*/ 	.byte	0x04, 0x12
        /*000e*/ 	.short	(.L_5 - .L_4)
	.align		4
.L_4:
        /*0010*/ 	.word	index@(triton_poi_fused__native_batch_norm_legit_no_training_cat_relu_44)
        /*0014*/ 	.word	0x00000000


	//----- nvinfo : EIATTR_FRAME_SIZE
	.align		4
.L_5:
        /*0018*/ 	.byte	0x04, 0x11
        /*001a*/ 	.short	(.L_7 - .L_6)
	.align		4
.L_6:
        /*001c*/ 	.word	index@(triton_poi_fused__native_batch_norm_legit_no_training_cat_relu_44)
        /*0020*/ 	.word	0x00000000


	//----- nvinfo : EIATTR_MIN_STACK_SIZE
	.align		4
.L_7:
        /*0024*/ 	.byte	0x04, 0x12
        /*0026*/ 	.short	(.L_9 - .L_8)
	.align		4
.L_8:
        /*0028*/ 	.word	index@(triton_poi_fused__native_batch_norm_legit_no_training_cat_relu_44)
        /*002c*/ 	.word	0x00000000
.L_9:


//--------------------- .nv.info.triton_poi_fused__native_batch_norm_legit_no_training_cat_relu_44 --------------------------
	.section	.nv.info.triton_poi_fused__native_batch_norm_legit_no_training_cat_relu_44,"",@"SHT_CUDA_INFO"
	.sectionflags	@""
	.align	4


	//----- nvinfo : EIATTR_CUDA_API_VERSION
	.align		4
        /*0000*/ 	.byte	0x04, 0x37
        /*0002*/ 	.short	(.L_11 - .L_10)
.L_10:
        /*0004*/ 	.word	0x0000007c


	//----- nvinfo : EIATTR_KPARAM_INFO
	.align		4
.L_11:
        /*0008*/ 	.byte	0x04, 0x17
        /*000a*/ 	.short	(.L_13 - .L_12)
.L_12:
        /*000c*/ 	.word	0x00000000
        /*0010*/ 	.short	0x000a
        /*0012*/ 	.short	0x0050
        /*0014*/ 	.byte	0x00, 0xf0, 0x11, 0x00


	//----- nvinfo : EIATTR_KPARAM_INFO
	.align		4
.L_13:
        /*0018*/ 	.byte	0x04, 0x17
        /*001a*/ 	.short	(.L_15 - .L_14)
.L_14:
        /*001c*/ 	.word	0x00000000
        /*0020*/ 	.short	0x0009
        /*0022*/ 	.short	0x0048
        /*0024*/ 	.byte	0x00, 0xf4, 0x21, 0x00


	//----- nvinfo : EIATTR_KPARAM_INFO
	.align		4
.L_15:
        /*0028*/ 	.byte	0x04, 0x17
        /*002a*/ 	.short	(.L_17 - .L_16)
.L_16:
        /*002c*/ 	.word	0x00000000
        /*0030*/ 	.short	0x0008
        /*0032*/ 	.short	0x0040
        /*0034*/ 	.byte	0x00, 0xf4, 0x21, 0x00


	//----- nvinfo : EIATTR_KPARAM_INFO
	.align		4
.L_17:
        /*0038*/ 	.byte	0x04, 0x17
        /*003a*/ 	.short	(.L_19 - .L_18)
.L_18:
        /*003c*/ 	.word	0x00000000
        /*0040*/ 	.short	0x0007
        /*0042*/ 	.short	0x0038
        /*0044*/ 	.byte	0x00, 0xf4, 0x21, 0x00


	//----- nvinfo : EIATTR_KPARAM_INFO
	.align		4
.L_19:
        /*0048*/ 	.byte	0x04, 0x17
        /*004a*/ 	.short	(.L_21 - .L_20)
.L_20:
        /*004c*/ 	.word	0x00000000
        /*0050*/ 	.short	0x0006
        /*0052*/ 	.short	0x0030
        /*0054*/ 	.byte	0x00, 0xf4, 0x21, 0x00


	//----- nvinfo : EIATTR_KPARAM_INFO
	.align		4
.L_21:
        /*0058*/ 	.byte	0x04, 0x17
        /*005a*/ 	.short	(.L_23 - .L_22)
.L_22:
        /*005c*/ 	.word	0x00000000
        /*0060*/ 	.short	0x0005
        /*0062*/ 	.short	0x0028
        /*0064*/ 	.byte	0x00, 0xf4, 0x21, 0x00


	//----- nvinfo : EIATTR_KPARAM_INFO
	.align		4
.L_23:
        /*0068*/ 	.byte	0x04, 0x17
        /*006a*/ 	.short	(.L_25 - .L_24)
.L_24:
        /*006c*/ 	.word	0x00000000
        /*0070*/ 	.short	0x0004
        /*0072*/ 	.short	0x0020
        /*0074*/ 	.byte	0x00, 0xf4, 0x21, 0x00


	//----- nvinfo : EIATTR_KPARAM_INFO
	.align		4
.L_25:
        /*0078*/ 	.byte	0x04, 0x17
        /*007a*/ 	.short	(.L_27 - .L_26)
.L_26:
        /*007c*/ 	.word	0x00000000
        /*0080*/ 	.short	0x0003
        /*0082*/ 	.short	0x0018
        /*0084*/ 	.byte	0x00, 0xf4, 0x21, 0x00


	//----- nvinfo : EIATTR_KPARAM_INFO
	.align		4
.L_27:
        /*0088*/ 	.byte	0x04, 0x17
        /*008a*/ 	.short	(.L_29 - .L_28)
.L_28:
        /*008c*/ 	.word	0x00000000
        /*0090*/ 	.short	0x0002
        /*0092*/ 	.short	0x0010
        /*0094*/ 	.byte	0x00, 0xf4, 0x21, 0x00


	//----- nvinfo : EIATTR_KPARAM_INFO
	.align		4
.L_29:
        /*0098*/ 	.byte	0x04, 0x17
        /*009a*/ 	.short	(.L_31 - .L_30)
.L_30:
        /*009c*/ 	.word	0x00000000
        /*00a0*/ 	.short	0x0001
        /*00a2*/ 	.short	0x0008
        /*00a4*/ 	.byte	0x00, 0xf4, 0x21, 0x00


	//----- nvinfo : EIATTR_KPARAM_INFO
	.align		4
.L_31:
        /*00a8*/ 	.byte	0x04, 0x17
        /*00aa*/ 	.short	(.L_33 - .L_32)
.L_32:
        /*00ac*/ 	.word	0x00000000
        /*00b0*/ 	.short	0x0000
        /*00b2*/ 	.short	0x0000
        /*00b4*/ 	.byte	0x00, 0xf4, 0x21, 0x00


	//----- nvinfo : EIATTR_SPARSE_MMA_MASK
	.align		4
.L_33:
        /*00b8*/ 	.byte	0x03, 0x50
        /*00ba*/ 	.short	0x0000


	//----- nvinfo : EIATTR_MAXREG_COUNT
	.align		4
        /*00bc*/ 	.byte	0x03, 0x1b
        /*00be*/ 	.short	0x00ff


	//----- nvinfo : EIATTR_EXIT_INSTR_OFFSETS
	.align		4
        /*00c0*/ 	.byte	0x04, 0x1c
        /*00c2*/ 	.short	(.L_35 - .L_34)


	//   ....[0]....
.L_34:
        /*00c4*/ 	.word	0x00000980


	//   ....[1]....
        /*00c8*/ 	.word	0x000009a0


	//----- nvinfo : EIATTR_REQNTID
	.align		4
.L_35:
        /*00cc*/ 	.byte	0x04, 0x10
        /*00ce*/ 	.short	(.L_37 - .L_36)
.L_36:
        /*00d0*/ 	.word	0x00000100
        /*00d4*/ 	.word	0x00000001
        /*00d8*/ 	.word	0x00000001


	//----- nvinfo : EIATTR_CBANK_PARAM_SIZE
	.align		4
.L_37:
        /*00dc*/ 	.byte	0x03, 0x19
        /*00de*/ 	.short	0x0054


	//----- nvinfo : EIATTR_PARAM_CBANK
	.align		4
        /*00e0*/ 	.byte	0x04, 0x0a
        /*00e2*/ 	.short	(.L_39 - .L_38)
	.align		4
.L_38:
        /*00e4*/ 	.word	index@(.nv.constant0.triton_poi_fused__native_batch_norm_legit_no_training_cat_relu_44)
        /*00e8*/ 	.short	0x0210
        /*00ea*/ 	.short	0x0054


	//----- nvinfo : EIATTR_SW_WAR
	.align		4
.L_39:
        /*00ec*/ 	.byte	0x04, 0x36
        /*00ee*/ 	.short	(.L_41 - .L_40)
.L_40:
        /*00f0*/ 	.word	0x00000008
.L_41:


//--------------------- .nv.callgraph             --------------------------
	.section	.nv.callgraph,"",@"SHT_CUDA_CALLGRAPH"
	.align	4
	.sectionentsize	8
	.align		4
        /*0000*/ 	.word	0x00000000
	.align		4
        /*0004*/ 	.word	0xffffffff
	.align		4
        /*0008*/ 	.word	0x00000000
	.align		4
        /*000c*/ 	.word	0xfffffffe
	.align		4
        /*0010*/ 	.word	0x00000000
	.align		4
        /*0014*/ 	.word	0xfffffffd
	.align		4
        /*0018*/ 	.word	0x00000000
	.align		4
        /*001c*/ 	.word	0xfffffffc


//--------------------- .nv.constant4             --------------------------
	.section	.nv.constant4,"a",@progbits
	.align	8
	.align		8
.nv.constant4:
        /*0000*/ 	.dword	_$_str
	.align		8
        /*0008*/ 	.dword	_$_str_$_2


//--------------------- .text.triton_poi_fused__native_batch_norm_legit_no_training_cat_relu_44 --------------------------
	.section	.text.triton_poi_fused__native_batch_norm_legit_no_training_cat_relu_44,"ax",@progbits
	.align	128
        .global         triton_poi_fused__native_batch_norm_legit_no_training_cat_relu_44
        .type           triton_poi_fused__native_batch_norm_legit_no_training_cat_relu_44,@function
        .size           triton_poi_fused__native_batch_norm_legit_no_training_cat_relu_44,(.L_x_1 - triton_poi_fused__native_batch_norm_legit_no_training_cat_relu_44)
        .other          triton_poi_fused__native_batch_norm_legit_no_training_cat_relu_44,@"STO_CUDA_ENTRY STV_DEFAULT"
triton_poi_fused__native_batch_norm_legit_no_training_cat_relu_44:
.text.triton_poi_fused__native_batch_norm_legit_no_training_cat_relu_44:
[----:B------:R-:W0:Y:S01]  /*0000*/  LDC R1, c[0x0][0x28] ;  /* 0x00000a00ff017b82 */ /* 0x000e220000000800 */
[----:B------:R-:W1:Y:S01]  /*0010*/  S2R R0, SR_TID.X ;  /* 0x0000000000007919 */ /* 0x000e620000002100 */
[----:B------:R-:W-:-:S06]  /*0020*/  IMAD.MOV.U32 R4, RZ, RZ, RZ ;  /* 0x000000ffff047224 */ /* 0x000fcc00078e00ff */
[----:B------:R-:W2:Y:S01]  /*0030*/  LDC.64 R14, c[0x0][0x210] ;  /* 0x00008400ff0e7b82 */ /* 0x000ea20000000a00 */
[----:B------:R-:W-:Y:S01]  /*0040*/  ULDC.64 UR4, c[0x0][0x228] ;  /* 0x00008a0000047ab9 */ /* 0x000fe20000000a00 */
[----:B------:R-:W3:Y:S01]  /*0050*/  S2R R3, SR_CTAID.X ;  /* 0x0000000000037919 */ /* 0x000ee20000002500 */
[----:B------:R-:W-:Y:S01]  /*0060*/  CS2R R22, SRZ ;  /* 0x0000000000167805 */ /* 0x000fe2000001ff00 */
[----:B------:R-:W-:-:S04]  /*0070*/  ULDC.64 UR6, c[0x0][0x218] ;  /* 0x0000860000067ab9 */ /* 0x000fc80000000a00 */
[----:B------:R-:W4:Y:S08]  /*0080*/  LDC.64 R20, c[0x0][0x218] ;  /* 0x00008600ff147b82 */ /* 0x000f300000000a00 */
[----:B------:R-:W5:Y:S01]  /*0090*/  LDC.64 R18, c[0x0][0x220] ;  /* 0x00008800ff127b82 */ /* 0x000f620000000a00 */
[----:B-1----:R-:W-:-:S05]  /*00a0*/  IMAD.SHL.U32 R0, R0, 0x2, RZ ;  /* 0x0000000200007824 */ /* 0x002fca00078e00ff */
[----:B------:R-:W-:-:S05]  /*00b0*/  LOP3.LUT R0, R0, 0x1fe, RZ, 0xc0, !PT ;  /* 0x000001fe00007812 */ /* 0x000fca00078ec0ff */
[----:B---3--:R-:W-:-:S05]  /*00c0*/  IMAD R3, R3, 0x200, R0 ;  /* 0x0000020003037824 */ /* 0x008fca00078e0200 */
[----:B------:R-:W-:Y:S02]  /*00d0*/  SHF.R.S32.HI R2, RZ, 0x1f, R3 ;  /* 0x0000001fff027819 */ /* 0x000fe40000011403 */
[----:B------:R-:W-:Y:S02]  /*00e0*/  ISETP.GE.AND P0, PT, R3, 0x17200, PT ;  /* 0x000172000300780c */ /* 0x000fe40003f06270 */
[----:B------:R-:W-:Y:S01]  /*00f0*/  LEA.HI R0, R2, R3, RZ, 0x4 ;  /* 0x0000000302007211 */ /* 0x000fe200078f20ff */
[----:B------:R-:W-:-:S03]  /*0100*/  IMAD.MOV.U32 R2, RZ, RZ, RZ ;  /* 0x000000ffff027224 */ /* 0x000fc600078e00ff */
[----:B------:R-:W-:Y:S01]  /*0110*/  SHF.R.S32.HI R5, RZ, 0x4, R0 ;  /* 0x00000004ff057819 */ /* 0x000fe20000011400 */
[----:B------:R-:W-:-:S04]  /*0120*/  IMAD.HI R2, R3, -0x4ee02c47, R2 ;  /* 0xb11fd3b903027827 */ /* 0x000fc800078e0202 */
[----:B------:R-:W-:Y:S01]  /*0130*/  IMAD.HI R4, R5, -0x4ee02c47, R4 ;  /* 0xb11fd3b905047827 */ /* 0x000fe200078e0204 */
[----:B------:R-:W-:-:S04]  /*0140*/  SHF.R.U32.HI R9, RZ, 0x1f, R2 ;  /* 0x0000001fff097819 */ /* 0x000fc80000011602 */
[----:B------:R-:W-:-:S04]  /*0150*/  SHF.R.U32.HI R7, RZ, 0x1f, R4 ;  /* 0x0000001fff077819 */ /* 0x000fc80000011604 */
[----:B------:R-:W-:Y:S02]  /*0160*/  LEA.HI.SX32 R25, R4, R7, 0x16 ;  /* 0x0000000704197211 */ /* 0x000fe400078fb2ff */
[----:B------:R-:W-:Y:S02]  /*0170*/  LEA.HI.SX32 R7, R2, R9, 0x12 ;  /* 0x0000000902077211 */ /* 0x000fe400078f92ff */
[----:B------:R-:W-:Y:S01]  /*0180*/  LOP3.LUT R2, R0, 0xfffffff0, RZ, 0xc0, !PT ;  /* 0xfffffff000027812 */ /* 0x000fe200078ec0ff */
[----:B------:R-:W-:Y:S02]  /*0190*/  IMAD R25, R25, -0x5c8, R5 ;  /* 0xfffffa3819197824 */ /* 0x000fe400078e0205 */
[----:B------:R-:W1:Y:S01]  /*01a0*/  LDC.64 R4, c[0x0][0x238] ;  /* 0x00008e00ff047b82 */ /* 0x000e620000000a00 */
[----:B------:R-:W-:Y:S02]  /*01b0*/  IMAD R9, R7, 0x5980, RZ ;  /* 0x0000598007097824 */ /* 0x000fe400078e02ff */
[----:B------:R-:W-:-:S02]  /*01c0*/  IMAD.IADD R2, R3, 0x1, -R2 ;  /* 0x0000000103027824 */ /* 0x000fc400078e0a02 */
[----:B------:R-:W-:Y:S01]  /*01d0*/  IMAD R0, R7, -0x5c80, R3 ;  /* 0xffffa38007007824 */ /* 0x000fe200078e0203 */
[--C-:B------:R-:W-:Y:S01]  /*01e0*/  SHF.R.S32.HI R13, RZ, 0x1f, R9.reuse ;  /* 0x0000001fff0d7819 */ /* 0x100fe20000011409 */
[----:B------:R-:W-:Y:S01]  /*01f0*/  IMAD.SHL.U32 R6, R25, 0x10, RZ ;  /* 0x0000001019067824 */ /* 0x000fe200078e00ff */
[--C-:B------:R-:W-:Y:S01]  /*0200*/  SHF.R.S32.HI R17, RZ, 0x1f, R2.reuse ;  /* 0x0000001fff117819 */ /* 0x100fe20000011402 */
[----:B------:R-:W-:Y:S02]  /*0210*/  IMAD R11, R7, 0x4180, RZ ;  /* 0x00004180070b7824 */ /* 0x000fe400078e02ff */
[--C-:B------:R-:W-:Y:S01]  /*0220*/  IMAD.IADD R0, R0, 0x1, R9.reuse ;  /* 0x0000000100007824 */ /* 0x100fe200078e0209 */
[C---:B------:R-:W-:Y:S01]  /*0230*/  IADD3 R9, P1, P2, R6.reuse, R2, R9 ;  /* 0x0000000206097210 */ /* 0x040fe20007a3e009 */
[----:B------:R-:W-:Y:S01]  /*0240*/  VIADD R10, R25, 0xfffffa68 ;  /* 0xfffffa68190a7836 */ /* 0x000fe20000000000 */
[----:B------:R-:W-:Y:S01]  /*0250*/  IADD3 R2, P3, P4, R6, R11, R2 ;  /* 0x0000000b06027210 */ /* 0x000fe20007c7e002 */
[----:B------:R-:W-:Y:S01]  /*0260*/  IMAD R7, R7, -0x1800, R0 ;  /* 0xffffe80007077824 */ /* 0x000fe200078e0200 */
[----:B------:R-:W-:Y:S01]  /*0270*/  SHF.R.S32.HI R6, RZ, 0x1f, R6 ;  /* 0x0000001fff067819 */ /* 0x000fe20000011406 */
[----:B--2---:R-:W-:Y:S01]  /*0280*/  IMAD.WIDE R14, R0, 0x4, R14 ;  /* 0x00000004000e7825 */ /* 0x004fe200078e020e */
[----:B------:R-:W-:-:S02]  /*0290*/  SHF.R.S32.HI R11, RZ, 0x1f, R11 ;  /* 0x0000001fff0b7819 */ /* 0x000fc4000001140b */
[----:B------:R-:W-:Y:S01]  /*02a0*/  IADD3.X R8, R6, R17, R13, P1, P2 ;  /* 0x0000001106087210 */ /* 0x000fe20000fe440d */
[----:B------:R-:W-:Y:S01]  /*02b0*/  IMAD.MOV.U32 R0, RZ, RZ, RZ ;  /* 0x000000ffff007224 */ /* 0x000fe200078e00ff */
[----:B------:R-:W-:Y:S01]  /*02c0*/  LEA R26, P1, R9, UR4, 0x2 ;  /* 0x00000004091a7c11 */ /* 0x000fe2000f8210ff */
[----:B------:R-:W-:Y:S01]  /*02d0*/  IMAD.SHL.U32 R28, R2, 0x4, RZ ;  /* 0x00000004021c7824 */ /* 0x000fe200078e00ff */
[----:B------:R-:W-:Y:S01]  /*02e0*/  IADD3.X R11, R6, R11, R17, P3, P4 ;  /* 0x0000000b060b7210 */ /* 0x000fe20001fe8411 */
[----:B----4-:R-:W-:Y:S01]  /*02f0*/  IMAD.WIDE R20, R7, 0x4, R20 ;  /* 0x0000000407147825 */ /* 0x010fe200078e0214 */
[----:B------:R-:W-:Y:S01]  /*0300*/  LEA.HI.X R27, R9, UR5, R8, 0x2, P1 ;  /* 0x00000005091b7c11 */ /* 0x000fe200088f1408 */
[----:B------:R-:W-:Y:S01]  /*0310*/  ULDC.64 UR4, c[0x0][0x208] ;  /* 0x0000820000047ab9 */ /* 0x000fe20000000a00 */
[----:B------:R-:W-:Y:S01]  /*0320*/  ISETP.LT.U32.AND P6, PT, R10, 0x18, !P0 ;  /* 0x000000180a00780c */ /* 0x000fe200047c1070 */
[----:B-1----:R-:W-:Y:S01]  /*0330*/  IMAD.WIDE R8, R25, 0x4, R4 ;  /* 0x0000000419087825 */ /* 0x002fe200078e0204 */
[----:B------:R-:W-:-:S02]  /*0340*/  SHF.L.U64.HI R10, R2, 0x2, R11 ;  /* 0x00000002020a7819 */ /* 0x000fc4000001020b */
[----:B------:R-:W-:Y:S01]  /*0350*/  IADD3 R16, P2, R28, UR6, RZ ;  /* 0x000000061c107c10 */ /* 0x000fe2000ff5e0ff */
[----:B-----5:R-:W-:Y:S01]  /*0360*/  IMAD.WIDE R18, R7, 0x4, R18 ;  /* 0x0000000407127825 */ /* 0x020fe200078e0212 */
[----:B------:R-:W2:Y:S01]  /*0370*/  @!P0 LDG.E.EL R0, desc[UR4][R8.64] ;  /* 0x0000000408008981 */ /* 0x000ea2000c2e1900 */
[C---:B------:R-:W-:Y:S02]  /*0380*/  ISETP.GE.AND P1, PT, R25.reuse, 0x400, PT ;  /* 0x000004001900780c */ /* 0x040fe40003f26270 */
[----:B------:R-:W-:Y:S01]  /*0390*/  VIADD R2, R25, 0xfffffc00 ;  /* 0xfffffc0019027836 */ /* 0x000fe20000000000 */
[----:B------:R1:W3:Y:S01]  /*03a0*/  @!P0 LDG.E.EL R22, desc[UR4][R8.64] ;  /* 0x0000000408168981 */ /* 0x0002e2000c2e1900 */
[----:B------:R-:W-:Y:S01]  /*03b0*/  IADD3.X R17, R10, UR7, RZ, P2, !PT ;  /* 0x000000070a117c10 */ /* 0x000fe200097fe4ff */
[----:B------:R-:W-:Y:S01]  /*03c0*/  ULDC.64 UR6, c[0x0][0x220] ;  /* 0x0000880000067ab9 */ /* 0x000fe20000000a00 */
[----:B------:R-:W-:Y:S02]  /*03d0*/  ISETP.LT.AND P4, PT, R3, 0x17200, !P1 ;  /* 0x000172000300780c */ /* 0x000fe40004f81270 */
[----:B------:R-:W-:-:S02]  /*03e0*/  ISETP.LT.U32.AND P5, PT, R2, 0x198, !P0 ;  /* 0x000001980200780c */ /* 0x000fc400047a1070 */
[----:B------:R-:W-:Y:S02]  /*03f0*/  IADD3 R28, P2, R28, UR6, RZ ;  /* 0x000000061c1c7c10 */ /* 0x000fe4000ff5e0ff */
[----:B------:R-:W-:Y:S02]  /*0400*/  CS2R R6, SRZ ;  /* 0x0000000000067805 */ /* 0x000fe4000001ff00 */
[----:B------:R-:W-:Y:S02]  /*0410*/  IADD3.X R29, R10, UR7, RZ, P2, !PT ;  /* 0x000000070a1d7c10 */ /* 0x000fe400097fe4ff */
[----:B------:R-:W-:Y:S02]  /*0420*/  CS2R R10, SRZ ;  /* 0x00000000000a7805 */ /* 0x000fe4000001ff00 */
[----:B-1----:R-:W-:Y:S02]  /*0430*/  CS2R R8, SRZ ;  /* 0x0000000000087805 */ /* 0x002fe4000001ff00 */
[----:B------:R-:W-:-:S02]  /*0440*/  CS2R R4, SRZ ;  /* 0x0000000000047805 */ /* 0x000fc4000001ff00 */
[----:B------:R-:W-:Y:S02]  /*0450*/  CS2R R12, SRZ ;  /* 0x00000000000c7805 */ /* 0x000fe4000001ff00 */
[----:B------:R-:W-:Y:S01]  /*0460*/  ISETP.GT.AND P2, PT, R25, 0x5af, !P0 ;  /* 0x000005af1900780c */ /* 0x000fe20004744270 */
[----:B------:R1:W4:Y:S04]  /*0470*/  @P4 LDG.E.64 R6, desc[UR4][R20.64] ;  /* 0x0000000414064981 */ /* 0x000328000c1e1b00 */
[----:B------:R-:W5:Y:S04]  /*0480*/  @P5 LDG.E.64 R10, desc[UR4][R26.64+-0x10000] ;  /* 0xff0000041a0a5981 */ /* 0x000f68000c1e1b00 */
[----:B------:R1:W5:Y:S02]  /*0490*/  @P4 LDG.E.64 R8, desc[UR4][R18.64] ;  /* 0x0000000412084981 */ /* 0x000364000c1e1b00 */
[----:B-1----:R-:W1:Y:S02]  /*04a0*/  LDC.64 R20, c[0x0][0x230] ;  /* 0x00008c00ff147b82 */ /* 0x002e640000000a00 */
[----:B------:R1:W5:Y:S04]  /*04b0*/  @P4 LDG.E.64 R4, desc[UR4][R14.64] ;  /* 0x000000040e044981 */ /* 0x000368000c1e1b00 */
[----:B------:R1:W5:Y:S02]  /*04c0*/  @P6 LDG.E.64 R12, desc[UR4][R16.64+-0x6600] ;  /* 0xff9a0004100c6981 */ /* 0x000364000c1e1b00 */
[----:B0-----:R-:W0:Y:S01]  /*04d0*/  LDC.64 R18, c[0x0][0x248] ;  /* 0x00009200ff127b82 */ /* 0x001e220000000a00 */
[----:B-1----:R-:W-:-:S07]  /*04e0*/  CS2R R14, SRZ ;  /* 0x00000000000e7805 */ /* 0x002fce000001ff00 */
[----:B------:R-:W1:Y:S01]  /*04f0*/  LDC.64 R16, c[0x0][0x240] ;  /* 0x00009000ff107b82 */ /* 0x000e620000000a00 */
[----:B------:R0:W5:Y:S01]  /*0500*/  @P2 LDG.E.64 R14, desc[UR4][R28.64+-0x6c00] ;  /* 0xff9400041c0e2981 */ /* 0x000162000c1e1b00 */
[----:B------:R-:W-:Y:S02]  /*0510*/  IMAD.MOV.U32 R24, RZ, RZ, RZ ;  /* 0x000000ffff187224 */ /* 0x000fe400078e00ff */
[----:B------:R-:W-:Y:S01]  /*0520*/  IMAD.WIDE R20, R25, 0x4, R20 ;  /* 0x0000000419147825 */ /* 0x000fe200078e0214 */
[----:B------:R-:W-:-:S04]  /*0530*/  CS2R R26, SRZ ;  /* 0x00000000001a7805 */ /* 0x000fc8000001ff00 */
[----:B------:R-:W5:Y:S01]  /*0540*/  @!P0 LDG.E.EL R23, desc[UR4][R20.64] ;  /* 0x0000000414178981 */ /* 0x000f62000c2e1900 */
[----:B0-----:R-:W-:-:S03]  /*0550*/  CS2R R28, SRZ ;  /* 0x00000000001c7805 */ /* 0x001fc6000001ff00 */
[----:B------:R-:W5:Y:S01]  /*0560*/  @!P0 LDG.E.EL R24, desc[UR4][R20.64] ;  /* 0x0000000414188981 */ /* 0x000f62000c2e1900 */
[----:B------:R-:W-:-:S05]  /*0570*/  IMAD.WIDE R18, R25, 0x4, R18 ;  /* 0x0000000419127825 */ /* 0x000fca00078e0212 */
[----:B------:R-:W5:Y:S01]  /*0580*/  @!P0 LDG.E.EL R29, desc[UR4][R18.64] ;  /* 0x00000004121d8981 */ /* 0x000f62000c2e1900 */
[----:B-1----:R-:W-:-:S03]  /*0590*/  IMAD.WIDE R16, R25, 0x4, R16 ;  /* 0x0000000419107825 */ /* 0x002fc600078e0210 */
[----:B------:R0:W5:Y:S04]  /*05a0*/  @!P0 LDG.E.EL R28, desc[UR4][R18.64] ;  /* 0x00000004121c8981 */ /* 0x000168000c2e1900 */
[----:B------:R-:W5:Y:S04]  /*05b0*/  @!P0 LDG.E.EL R26, desc[UR4][R16.64] ;  /* 0x00000004101a8981 */ /* 0x000f68000c2e1900 */
[----:B------:R4:W5:Y:S01]  /*05c0*/  @!P0 LDG.E.EL R27, desc[UR4][R16.64] ;  /* 0x00000004101b8981 */ /* 0x000962000c2e1900 */
[----:B0-----:R-:W-:Y:S02]  /*05d0*/  IMAD.MOV.U32 R19, RZ, RZ, 0x3e800000 ;  /* 0x3e800000ff137424 */ /* 0x001fe400078e00ff */
[----:B--2---:R-:W-:Y:S01]  /*05e0*/  FADD R0, R0, 0.0010000000474974513054 ;  /* 0x3a83126f00007421 */ /* 0x004fe20000000000 */
[----:B---3--:R-:W-:-:S05]  /*05f0*/  FADD R22, R22, 0.0010000000474974513054 ;  /* 0x3a83126f16167421 */ /* 0x008fca0000000000 */
[----:B------:R-:W0:Y:S08]  /*0600*/  MUFU.SQRT R0, R0 ;  /* 0x0000000000007308 */ /* 0x000e300000002000 */
[----:B------:R-:W1:Y:S01]  /*0610*/  MUFU.SQRT R20, R22 ;  /* 0x0000001600147308 */ /* 0x000e620000002000 */
[----:B----4-:R-:W-:Y:S02]  /*0620*/  SEL R17, R6, RZ, P4 ;  /* 0x000000ff06117207 */ /* 0x010fe40002000000 */
[----:B0-----:R-:W-:-:S02]  /*0630*/  FSETP.GT.AND P3, PT, R0, 8.50705917302346158658e+37, PT ;  /* 0x7e8000000000780b */ /* 0x001fc40003f64000 */
[----:B-----5:R-:W-:Y:S02]  /*0640*/  SEL R10, R10, RZ, P5 ;  /* 0x000000ff0a0a7207 */ /* 0x020fe40002800000 */
[----:B------:R-:W-:Y:S02]  /*0650*/  SEL R11, R11, RZ, P5 ;  /* 0x000000ff0b0b7207 */ /* 0x000fe40002800000 */
[----:B-1----:R-:W-:Y:S02]  /*0660*/  FSETP.GT.AND P5, PT, R20, 8.50705917302346158658e+37, PT ;  /* 0x7e8000001400780b */ /* 0x002fe40003fa4000 */
[----:B------:R-:W-:Y:S02]  /*0670*/  SEL R6, R7, RZ, P4 ;  /* 0x000000ff07067207 */ /* 0x000fe40002000000 */
[----:B------:R-:W-:Y:S02]  /*0680*/  SEL R16, R8, RZ, P4 ;  /* 0x000000ff08107207 */ /* 0x000fe40002000000 */
[----:B------:R-:W-:-:S02]  /*0690*/  SEL R7, R9, RZ, P4 ;  /* 0x000000ff09077207 */ /* 0x000fc40002000000 */
[----:B------:R-:W-:Y:S02]  /*06a0*/  SEL R4, R4, RZ, P4 ;  /* 0x000000ff04047207 */ /* 0x000fe40002000000 */
[----:B------:R-:W-:Y:S02]  /*06b0*/  SEL R5, R5, RZ, P4 ;  /* 0x000000ff05057207 */ /* 0x000fe40002000000 */
[----:B------:R-:W-:Y:S02]  /*06c0*/  SEL R9, R12, RZ, P6 ;  /* 0x000000ff0c097207 */ /* 0x000fe40003000000 */
[----:B------:R-:W-:Y:S02]  /*06d0*/  SEL R8, R13, RZ, P6 ;  /* 0x000000ff0d087207 */ /* 0x000fe40003000000 */
[----:B------:R-:W-:Y:S02]  /*06e0*/  FSETP.GEU.AND P4, PT, R0, 1.175494350822287508e-38, PT ;  /* 0x008000000000780b */ /* 0x000fe40003f8e000 */
[----:B------:R-:W-:-:S02]  /*06f0*/  FSETP.GEU.AND P6, PT, R20, 1.175494350822287508e-38, PT ;  /* 0x008000001400780b */ /* 0x000fc40003fce000 */
[----:B------:R-:W-:Y:S02]  /*0700*/  SEL R14, R14, RZ, P2 ;  /* 0x000000ff0e0e7207 */ /* 0x000fe40001000000 */
[----:B------:R-:W-:Y:S01]  /*0710*/  SEL R15, R15, RZ, P2 ;  /* 0x000000ff0f0f7207 */ /* 0x000fe20001000000 */
[----:B------:R-:W-:Y:S01]  /*0720*/  @P3 FMUL R0, R0, 0.25 ;  /* 0x3e80000000003820 */ /* 0x000fe20000400000 */
[----:B------:R-:W-:Y:S01]  /*0730*/  ISETP.GE.AND P2, PT, R25, 0x598, PT ;  /* 0x000005981900780c */ /* 0x000fe20003f46270 */
[----:B------:R-:W-:-:S03]  /*0740*/  @P5 FMUL R20, R20, 0.25 ;  /* 0x3e80000014145820 */ /* 0x000fc60000400000 */
[----:B------:R-:W-:Y:S01]  /*0750*/  SEL R11, R11, R8, !P2 ;  /* 0x000000080b0b7207 */ /* 0x000fe20005000000 */
[----:B------:R-:W-:Y:S01]  /*0760*/  @!P4 FMUL R0, R0, 16777216 ;  /* 0x4b8000000000c820 */ /* 0x000fe20000400000 */
[----:B------:R-:W-:Y:S01]  /*0770*/  SEL R10, R10, R9, !P2 ;  /* 0x000000090a0a7207 */ /* 0x000fe20005000000 */
[----:B------:R-:W-:Y:S01]  /*0780*/  @!P6 FMUL R20, R20, 16777216 ;  /* 0x4b8000001414e820 */ /* 0x000fe20000400000 */
[----:B------:R-:W-:Y:S01]  /*0790*/  ISETP.GE.AND P2, PT, R25, 0x5b0, PT ;  /* 0x000005b01900780c */ /* 0x000fe20003f46270 */
[----:B------:R-:W0:Y:S02]  /*07a0*/  LDC.64 R8, c[0x0][0x250] ;  /* 0x00009400ff087b82 */ /* 0x000e240000000a00 */
[----:B------:R-:W1:Y:S01]  /*07b0*/  MUFU.RCP R0, R0 ;  /* 0x0000000000007308 */ /* 0x000e620000001000 */
[----:B------:R-:W-:Y:S02]  /*07c0*/  FSEL R13, R19, 1, P3 ;  /* 0x3f800000130d7808 */ /* 0x000fe40001800000 */
[----:B------:R-:W-:-:S05]  /*07d0*/  ISETP.GE.U32.AND P3, PT, R2, 0x1b0, PT ;  /* 0x000001b00200780c */ /* 0x000fca0003f66070 */
[----:B------:R-:W2:Y:S01]  /*07e0*/  MUFU.RCP R20, R20 ;  /* 0x0000001400147308 */ /* 0x000ea20000001000 */
[----:B------:R-:W-:Y:S01]  /*07f0*/  FSEL R19, R19, 1, P5 ;  /* 0x3f80000013137808 */ /* 0x000fe20002800000 */
[----:B------:R-:W-:Y:S01]  /*0800*/  FADD R17, R4, R17 ;  /* 0x0000001104117221 */ /* 0x000fe20000000000 */
[----:B------:R-:W-:Y:S01]  /*0810*/  @!P2 FSEL R15, R11, RZ, !P3 ;  /* 0x000000ff0b0fa208 */ /* 0x000fe20005800000 */
[----:B------:R-:W-:Y:S01]  /*0820*/  FADD R6, R5, R6 ;  /* 0x0000000605067221 */ /* 0x000fe20000000000 */
[----:B------:R-:W-:Y:S02]  /*0830*/  @!P2 FSEL R14, R10, RZ, !P3 ;  /* 0x000000ff0a0ea208 */ /* 0x000fe40005800000 */
[----:B------:R-:W3:Y:S01]  /*0840*/  LDC.64 R10, c[0x0][0x258] ;  /* 0x00009600ff0a7b82 */ /* 0x000ee20000000a00 */
[----:B------:R-:W-:Y:S01]  /*0850*/  @!P4 FMUL R13, R13, 16777216 ;  /* 0x4b8000000d0dc820 */ /* 0x000fe20000400000 */
[----:B------:R-:W-:Y:S01]  /*0860*/  @!P6 FMUL R19, R19, 16777216 ;  /* 0x4b8000001313e820 */ /* 0x000fe20000400000 */
[----:B------:R-:W-:Y:S01]  /*0870*/  @!P1 FADD R14, R16, R17 ;  /* 0x00000011100e9221 */ /* 0x000fe20000000000 */
[----:B------:R-:W-:Y:S01]  /*0880*/  @!P1 FADD R15, R7, R6 ;  /* 0x00000006070f9221 */ /* 0x000fe20000000000 */
[----:B-1----:R-:W-:-:S02]  /*0890*/  FMUL R0, R0, R13 ;  /* 0x0000000d00007220 */ /* 0x002fc40000400000 */
[----:B------:R-:W-:Y:S01]  /*08a0*/  FADD R23, R14, -R23 ;  /* 0x800000170e177221 */ /* 0x000fe20000000000 */
[----:B--2---:R-:W-:Y:S01]  /*08b0*/  FMUL R19, R20, R19 ;  /* 0x0000001314137220 */ /* 0x004fe20000400000 */
[----:B------:R-:W-:Y:S02]  /*08c0*/  FADD R24, R15, -R24 ;  /* 0x800000180f187221 */ /* 0x000fe40000000000 */
[----:B------:R-:W-:Y:S02]  /*08d0*/  FMUL R0, R23, R0 ;  /* 0x0000000017007220 */ /* 0x000fe40000400000 */
[----:B------:R-:W-:Y:S01]  /*08e0*/  FMUL R19, R24, R19 ;  /* 0x0000001318137220 */ /* 0x000fe20000400000 */
[----:B0-----:R-:W-:-:S04]  /*08f0*/  IMAD.WIDE R8, R3, 0x4, R8 ;  /* 0x0000000403087825 */ /* 0x001fc800078e0208 */
[----:B------:R-:W-:Y:S01]  /*0900*/  FFMA R0, R0, R26, R29 ;  /* 0x0000001a00007223 */ /* 0x000fe2000000001d */
[----:B------:R-:W-:Y:S01]  /*0910*/  FFMA R19, R19, R27, R28 ;  /* 0x0000001b13137223 */ /* 0x000fe2000000001c */
[----:B------:R0:W-:Y:S03]  /*0920*/  @!P0 STG.E.64 desc[UR4][R8.64], R14 ;  /* 0x0000000e08008986 */ /* 0x0001e6000c101b04 */
[C---:B------:R-:W-:Y:S02]  /*0930*/  FSETP.GEU.AND P1, PT, R0.reuse, RZ, PT ;  /* 0x000000ff0000720b */ /* 0x040fe40003f2e000 */
[----:B------:R-:W-:Y:S01]  /*0940*/  FSETP.GEU.AND P2, PT, R19, RZ, PT ;  /* 0x000000ff1300720b */ /* 0x000fe20003f4e000 */
[----:B---3--:R-:W-:Y:S01]  /*0950*/  IMAD.WIDE R10, R3, 0x4, R10 ;  /* 0x00000004030a7825 */ /* 0x008fe200078e020a */
[----:B------:R-:W-:Y:S02]  /*0960*/  FSEL R18, R0, RZ, P1 ;  /* 0x000000ff00127208 */ /* 0x000fe40000800000 */
[----:B------:R-:W-:Y:S01]  /*0970*/  FSEL R19, R19, RZ, P2 ;  /* 0x000000ff13137208 */ /* 0x000fe20001000000 */
[----:B0-----:R-:W-:Y:S08]  /*0980*/  @P0 EXIT ;  /* 0x000000000000094d */ /* 0x001ff00003800000 */
[----:B------:R-:W-:Y:S01]  /*0990*/  STG.E.64 desc[UR4][R10.64], R18 ;  /* 0x000000120a007986 */ /* 0x000fe2000c101b04 */
[----:B------:R-:W-:Y:S05]  /*09a0*/  EXIT ;  /* 0x000000000000794d */ /* 0x000fea0003800000 */
.L_x_0:
[----:B------:R-:W-:-:S00]  /*09b0*/  BRA `(.L_x_0) ;  /* 0xfffffffc00fc7947 */ /* 0x000fc0000383ffff */
[----:B------:R-:W-:-:S00]  /*09c0*/  NOP ;  /* 0x0000000000007918 */ /* 0x000fc00000000000 */
        /* <DEDUP_REMOVED lines=11> */
.L_x_1:


//--------------------- .nv.global.init           --------------------------
	.section	.nv.global.init,"aw",@progbits
.nv.global.init:
	.type		_$_str,@object
	.size		_$_str,(_$_str_$_2 - _$_str)
_$_str:
        /*0000*/ 	.byte	0x5f, 0x5f, 0x43, 0x55, 0x44, 0x41, 0x5f, 0x46, 0x54, 0x5a, 0x00
	.type		_$_str_$_2,@object
	.size		_$_str_$_2,(.L_1 - _$_str_$_2)
_$_str_$_2:
        /*000b*/ 	.byte	0x5f, 0x5f, 0x43, 0x55, 0x44, 0x41, 0x5f, 0x50, 0x52, 0x45, 0x43, 0x5f, 0x53, 0x51, 0x52, 0x54
        /*001b*/ 	.byte	0x00
.L_1:


//--------------------- .nv.constant0.triton_poi_fused__native_batch_norm_legit_no_training_cat_relu_44 --------------------------
	.section	.nv.constant0.triton_poi_fused__native_batch_norm_legit_no_training_cat_relu_44,"a",@progbits
	.sectionflags	@""
	.align	4
.nv.constant0.triton_poi_fused__native_batch_norm_legit_no_training_cat_relu_44:
	.zero		612
